	.headerflags	@"EF_CUDA_TEXMODE_UNIFIED EF_CUDA_64BIT_ADDRESS EF_CUDA_ACCELERATORS EF_CUDA_SM90 EF_CUDA_VIRTUAL_SM(EF_CUDA_SM90)"
	.elftype	@"ET_EXEC"


//--------------------- .nv.info                  --------------------------
	.section	.nv.info,"",@"SHT_CUDA_INFO"
	.align	4


	//----- nvinfo : EIATTR_REGCOUNT
	.align		4
        /*0000*/ 	.byte	0x04, 0x2f
        /*0002*/ 	.short	(.L_1 - .L_0)
	.align		4
.L_0:
        /*0004*/ 	.word	index@(triton_poi_fused_add_convolution_mul_relu_sigmoid_threshold_backward_1)
        /*0008*/ 	.word	0x00000016


	//----- nvinfo : EIATTR_MIN_STACK_SIZE
	.align		4
.L_1:
        /*000c*/ 	.byte	0x04, 0x12
        /*000e*/ 	.short	(.L_3 - .L_2)
	.align		4
.L_2:
        /*0010*/ 	.word	index@(triton_poi_fused_add_convolution_mul_relu_sigmoid_threshold_backward_1)
        /*0014*/ 	.word	0x00000000


	//----- nvinfo : EIATTR_FRAME_SIZE
	.align		4
.L_3:
        /*0018*/ 	.byte	0x04, 0x11
        /*001a*/ 	.short	(.L_5 - .L_4)
	.align		4
.L_4:
        /*001c*/ 	.word	index@(triton_poi_fused_add_convolution_mul_relu_sigmoid_threshold_backward_1)
        /*0020*/ 	.word	0x00000000


	//----- nvinfo : EIATTR_MIN_STACK_SIZE
	.align		4
.L_5:
        /*0024*/ 	.byte	0x04, 0x12
        /*0026*/ 	.short	(.L_7 - .L_6)
	.align		4
.L_6:
        /*0028*/ 	.word	index@(triton_poi_fused_add_convolution_mul_relu_sigmoid_threshold_backward_1)
        /*002c*/ 	.word	0x00000000
.L_7:


//--------------------- .nv.info.triton_poi_fused_add_convolution_mul_relu_sigmoid_threshold_backward_1 --------------------------
	.section	.nv.info.triton_poi_fused_add_convolution_mul_relu_sigmoid_threshold_backward_1,"",@"SHT_CUDA_INFO"
	.sectionflags	@""
	.align	4


	//----- nvinfo : EIATTR_CUDA_API_VERSION
	.align		4
        /*0000*/ 	.byte	0x04, 0x37
        /*0002*/ 	.short	(.L_9 - .L_8)
.L_8:
        /*0004*/ 	.word	0x0000007c


	//----- nvinfo : EIATTR_KPARAM_INFO
	.align		4
.L_9:
        /*0008*/ 	.byte	0x04, 0x17
        /*000a*/ 	.short	(.L_11 - .L_10)
.L_10:
        /*000c*/ 	.word	0x00000000
        /*0010*/ 	.short	0x0007
        /*0012*/ 	.short	0x0038
        /*0014*/ 	.byte	0x00, 0xf0, 0x11, 0x00


	//----- nvinfo : EIATTR_KPARAM_INFO
	.align		4
.L_11:
        /*0018*/ 	.byte	0x04, 0x17
        /*001a*/ 	.short	(.L_13 - .L_12)
.L_12:
        /*001c*/ 	.word	0x00000000
        /*0020*/ 	.short	0x0006
        /*0022*/ 	.short	0x0030
        /*0024*/ 	.byte	0x00, 0xf4, 0x21, 0x00


	//----- nvinfo : EIATTR_KPARAM_INFO
	.align		4
.L_13:
        /*0028*/ 	.byte	0x04, 0x17
        /*002a*/ 	.short	(.L_15 - .L_14)
.L_14:
        /*002c*/ 	.word	0x00000000
        /*0030*/ 	.short	0x0005
        /*0032*/ 	.short	0x0028
        /*0034*/ 	.byte	0x00, 0xf4, 0x21, 0x00


	//----- nvinfo : EIATTR_KPARAM_INFO
	.align		4
.L_15:
        /*0038*/ 	.byte	0x04, 0x17
        /*003a*/ 	.short	(.L_17 - .L_16)
.L_16:
        /*003c*/ 	.word	0x00000000
        /*0040*/ 	.short	0x0004
        /*0042*/ 	.short	0x0020
        /*0044*/ 	.byte	0x00, 0xf4, 0x21, 0x00


	//----- nvinfo : EIATTR_KPARAM_INFO
	.align		4
.L_17:
        /*0048*/ 	.byte	0x04, 0x17
        /*004a*/ 	.short	(.L_19 - .L_18)
.L_18:
        /*004c*/ 	.word	0x00000000
        /*0050*/ 	.short	0x0003
        /*0052*/ 	.short	0x0018
        /*0054*/ 	.byte	0x00, 0xf4, 0x21, 0x00


	//----- nvinfo : EIATTR_KPARAM_INFO
	.align		4
.L_19:
        /*0058*/ 	.byte	0x04, 0x17
        /*005a*/ 	.short	(.L_21 - .L_20)
.L_20:
        /*005c*/ 	.word	0x00000000
        /*0060*/ 	.short	0x0002
        /*0062*/ 	.short	0x0010
        /*0064*/ 	.byte	0x00, 0xf4, 0x21, 0x00


	//----- nvinfo : EIATTR_KPARAM_INFO
	.align		4
.L_21:
        /*0068*/ 	.byte	0x04, 0x17
        /*006a*/ 	.short	(.L_23 - .L_22)
.L_22:
        /*006c*/ 	.word	0x00000000
        /*0070*/ 	.short	0x0001
        /*0072*/ 	.short	0x0008
        /*0074*/ 	.byte	0x00, 0xf4, 0x21, 0x00


	//----- nvinfo : EIATTR_KPARAM_INFO
	.align		4
.L_23:
        /*0078*/ 	.byte	0x04, 0x17
        /*007a*/ 	.short	(.L_25 - .L_24)
.L_24:
        /*007c*/ 	.word	0x00000000
        /*0080*/ 	.short	0x0000
        /*0082*/ 	.short	0x0000
        /*0084*/ 	.byte	0x00, 0xf4, 0x21, 0x00


	//----- nvinfo : EIATTR_SPARSE_MMA_MASK
	.align		4
.L_25:
        /*0088*/ 	.byte	0x03, 0x50
        /*008a*/ 	.short	0x0000


	//----- nvinfo : EIATTR_MAXREG_COUNT
	.align		4
        /*008c*/ 	.byte	0x03, 0x1b
        /*008e*/ 	.short	0x00ff


	//----- nvinfo : EIATTR_EXIT_INSTR_OFFSETS
	.align		4
        /*0090*/ 	.byte	0x04, 0x1c
        /*0092*/ 	.short	(.L_27 - .L_26)


	//   ....[0]....
.L_26:
        /*0094*/ 	.word	0x000003e0


	//   ....[1]....
        /*0098*/ 	.word	0x00000400


	//----- nvinfo : EIATTR_REQNTID
	.align		4
.L_27:
        /*009c*/ 	.byte	0x04, 0x10
        /*009e*/ 	.short	(.L_29 - .L_28)
.L_28:
        /*00a0*/ 	.word	0x00000080
        /*00a4*/ 	.word	0x00000001
        /*00a8*/ 	.word	0x00000001


	//----- nvinfo : EIATTR_CBANK_PARAM_SIZE
	.align		4
.L_29:
        /*00ac*/ 	.byte	0x03, 0x19
        /*00ae*/ 	.short	0x003c


	//----- nvinfo : EIATTR_PARAM_CBANK
	.align		4
        /*00b0*/ 	.byte	0x04, 0x0a
        /*00b2*/ 	.short	(.L_31 - .L_30)
	.align		4
.L_30:
        /*00b4*/ 	.word	index@(.nv.constant0.triton_poi_fused_add_convolution_mul_relu_sigmoid_threshold_backward_1)
        /*00b8*/ 	.short	0x0210
        /*00ba*/ 	.short	0x003c


	//----- nvinfo : EIATTR_SW_WAR
	.align		4
.L_31:
        /*00bc*/ 	.byte	0x04, 0x36
        /*00be*/ 	.short	(.L_33 - .L_32)
.L_32:
        /*00c0*/ 	.word	0x00000008
.L_33:


//--------------------- .nv.callgraph             --------------------------
	.section	.nv.callgraph,"",@"SHT_CUDA_CALLGRAPH"
	.align	4
	.sectionentsize	8
	.align		4
        /*0000*/ 	.word	0x00000000
	.align		4
        /*0004*/ 	.word	0xffffffff
	.align		4
        /*0008*/ 	.word	0x00000000
	.align		4
        /*000c*/ 	.word	0xfffffffe
	.align		4
        /*0010*/ 	.word	0x00000000
	.align		4
        /*0014*/ 	.word	0xfffffffd
	.align		4
        /*0018*/ 	.word	0x00000000
	.align		4
        /*001c*/ 	.word	0xfffffffc


//--------------------- .text.triton_poi_fused_add_convolution_mul_relu_sigmoid_threshold_backward_1 --------------------------
	.section	.text.triton_poi_fused_add_convolution_mul_relu_sigmoid_threshold_backward_1,"ax",@progbits
	.align	128
        .global         triton_poi_fused_add_convolution_mul_relu_sigmoid_threshold_backward_1
        .type           triton_poi_fused_add_convolution_mul_relu_sigmoid_threshold_backward_1,@function
        .size           triton_poi_fused_add_convolution_mul_relu_sigmoid_threshold_backward_1,(.L_x_1 - triton_poi_fused_add_convolution_mul_relu_sigmoid_threshold_backward_1)
        .other          triton_poi_fused_add_convolution_mul_relu_sigmoid_threshold_backward_1,@"STO_CUDA_ENTRY STV_DEFAULT"
triton_poi_fused_add_convolution_mul_relu_sigmoid_threshold_backward_1:
.text.triton_poi_fused_add_convolution_mul_relu_sigmoid_threshold_backward_1:
[----:B------:R-:W0:Y:S01]  /*0000*/  LDC R1, c[0x0][0x28] ;  /* 0x00000a00ff017b82 */ /* 0x000e220000000800 */
[----:B------:R-:W1:Y:S07]  /*0010*/  S2R R0, SR_TID.X ;  /* 0x0000000000007919 */ /* 0x000e6e0000002100 */
[----:B------:R-:W2:Y:S01]  /*0020*/  LDC.64 R2, c[0x0][0x218] ;  /* 0x00008600ff027b82 */ /* 0x000ea20000000a00 */
[----:B------:R-:W-:Y:S01]  /*0030*/  ULDC.64 UR4, c[0x0][0x208] ;  /* 0x0000820000047ab9 */ /* 0x000fe20000000a00 */
[----:B------:R-:W3:Y:S06]  /*0040*/  S2R R5, SR_CTAID.X ;  /* 0x0000000000057919 */ /* 0x000eec0000002500 */
[----:B------:R-:W4:Y:S08]  /*0050*/  LDC.64 R14, c[0x0][0x230] ;  /* 0x00008c00ff0e7b82 */ /* 0x000f300000000a00 */
[----:B------:R-:W5:Y:S08]  /*0060*/  LDC.64 R8, c[0x0][0x228] ;  /* 0x00008a00ff087b82 */ /* 0x000f700000000a00 */
[----:B------:R-:W4:Y:S08]  /*0070*/  LDC.64 R16, c[0x0][0x238] ;  /* 0x00008e00ff107b82 */ /* 0x000f300000000a00 */
[----:B------:R-:W5:Y:S01]  /*0080*/  LDC.64 R10, c[0x0][0x210] ;  /* 0x00008400ff0a7b82 */ /* 0x000f620000000a00 */
[----:B-1----:R-:W-:-:S07]  /*0090*/  LOP3.LUT R0, R0, 0x7f, RZ, 0xc0, !PT ;  /* 0x0000007f00007812 */ /* 0x002fce00078ec0ff */
[----:B------:R-:W1:Y:S01]  /*00a0*/  LDC.64 R6, c[0x0][0x220] ;  /* 0x00008800ff067b82 */ /* 0x000e620000000a00 */
[----:B---3--:R-:W-:Y:S01]  /*00b0*/  SHF.R.S32.HI R4, RZ, 0x18, R5 ;  /* 0x00000018ff047819 */ /* 0x008fe20000011405 */
[----:B------:R-:W-:Y:S01]  /*00c0*/  IMAD R0, R5, 0x80, R0 ;  /* 0x0000008005007824 */ /* 0x000fe200078e0200 */
[----:B------:R-:W-:Y:S01]  /*00d0*/  CS2R R18, SRZ ;  /* 0x0000000000127805 */ /* 0x000fe2000001ff00 */
[----:B------:R-:W-:Y:S01]  /*00e0*/  ULDC.64 UR6, c[0x0][0x240] ;  /* 0x0000900000067ab9 */ /* 0x000fe20000000a00 */
[----:B------:R-:W-:Y:S01]  /*00f0*/  SGXT R5, R4, 0x1 ;  /* 0x000000010405781a */ /* 0x000fe20000000200 */
[C---:B--2---:R-:W-:Y:S01]  /*0100*/  IMAD.WIDE R2, R0.reuse, 0x4, R2 ;  /* 0x0000000400027825 */ /* 0x044fe200078e0202 */
[----:B------:R-:W-:Y:S02]  /*0110*/  ISETP.GE.AND P0, PT, R0, 0x80, PT ;  /* 0x000000800000780c */ /* 0x000fe40003f06270 */
[----:B------:R-:W-:-:S04]  /*0120*/  LEA.HI R5, R5, R0, RZ, 0x3 ;  /* 0x0000000005057211 */ /* 0x000fc800078f18ff */
[----:B------:R-:W-:-:S04]  /*0130*/  SHF.R.S32.HI R5, RZ, 0x3, R5 ;  /* 0x00000003ff057819 */ /* 0x000fc80000011405 */
[----:B------:R-:W-:-:S04]  /*0140*/  LEA.HI R4, R5, R5, RZ, 0x2 ;  /* 0x0000000505047211 */ /* 0x000fc800078f10ff */
[----:B------:R-:W-:-:S05]  /*0150*/  LOP3.LUT R4, R4, 0xfffffffc, RZ, 0xc0, !PT ;  /* 0xfffffffc04047812 */ /* 0x000fca00078ec0ff */
[----:B------:R-:W-:Y:S01]  /*0160*/  IMAD.IADD R13, R5, 0x1, -R4 ;  /* 0x00000001050d7824 */ /* 0x000fe200078e0a04 */
[----:B------:R-:W-:-:S03]  /*0170*/  CS2R R4, SRZ ;  /* 0x0000000000047805 */ /* 0x000fc6000001ff00 */
[----:B----4-:R-:W-:-:S03]  /*0180*/  IMAD.WIDE R14, R13, 0x4, R14 ;  /* 0x000000040d0e7825 */ /* 0x010fc600078e020e */
[----:B------:R-:W2:Y:S04]  /*0190*/  @!P0 LDG.E R5, desc[UR4][R2.64] ;  /* 0x0000000402058981 */ /* 0x000ea8000c1e1900 */
[----:B------:R-:W2:Y:S01]  /*01a0*/  @!P0 LDG.E.EL R4, desc[UR4][R14.64] ;  /* 0x000000040e048981 */ /* 0x000ea2000c2e1900 */
[----:B-----5:R-:W-:-:S04]  /*01b0*/  IMAD.WIDE R8, R13, 0x4, R8 ;  /* 0x000000040d087825 */ /* 0x020fc800078e0208 */
[----:B0-----:R-:W-:Y:S01]  /*01c0*/  IMAD.WIDE R16, R13, 0x4, R16 ;  /* 0x000000040d107825 */ /* 0x001fe200078e0210 */
[----:B------:R-:W-:Y:S01]  /*01d0*/  CS2R R12, SRZ ;  /* 0x00000000000c7805 */ /* 0x000fe2000001ff00 */
[----:B------:R0:W3:Y:S02]  /*01e0*/  @!P0 LDG.E.EL R19, desc[UR4][R8.64] ;  /* 0x0000000408138981 */ /* 0x0000e4000c2e1900 */
[----:B------:R-:W-:-:S03]  /*01f0*/  IMAD.WIDE R10, R0, 0x4, R10 ;  /* 0x00000004000a7825 */ /* 0x000fc600078e020a */
[----:B------:R-:W4:Y:S01]  /*0200*/  @!P0 LDG.E.EL R12, desc[UR4][R16.64] ;  /* 0x00000004100c8981 */ /* 0x000f22000c2e1900 */
[----:B-1----:R-:W-:-:S03]  /*0210*/  IMAD.WIDE R6, R0, 0x4, R6 ;  /* 0x0000000400067825 */ /* 0x002fc600078e0206 */
[----:B------:R-:W3:Y:S04]  /*0220*/  @!P0 LDG.E R18, desc[UR4][R10.64] ;  /* 0x000000040a128981 */ /* 0x000ee8000c1e1900 */
[----:B------:R-:W4:Y:S01]  /*0230*/  @!P0 LDG.E R13, desc[UR4][R6.64] ;  /* 0x00000004060d8981 */ /* 0x000f22000c1e1900 */
[----:B--2---:R-:W-:-:S04]  /*0240*/  FADD R15, R4, R5 ;  /* 0x00000005040f7221 */ /* 0x004fc80000000000 */
[----:B------:R-:W-:-:S04]  /*0250*/  FADD R4, RZ, -R15 ;  /* 0x8000000fff047221 */ /* 0x000fc80000000000 */
[----:B------:R-:W-:-:S05]  /*0260*/  FMUL R4, R4, 1.4426950216293334961 ;  /* 0x3fb8aa3b04047820 */ /* 0x000fca0000400000 */
[----:B------:R-:W-:-:S13]  /*0270*/  FSETP.GEU.AND P1, PT, R4, -126, PT ;  /* 0xc2fc00000400780b */ /* 0x000fda0003f2e000 */
[----:B------:R-:W-:-:S04]  /*0280*/  @!P1 FMUL R4, R4, 0.5 ;  /* 0x3f00000004049820 */ /* 0x000fc80000400000 */
[----:B------:R-:W1:Y:S02]  /*0290*/  MUFU.EX2 R5, R4 ;  /* 0x0000000400057308 */ /* 0x000e640000000800 */
[----:B-1----:R-:W-:-:S04]  /*02a0*/  @!P1 FMUL R5, R5, R5 ;  /* 0x0000000505059220 */ /* 0x002fc80000400000 */
[----:B0-----:R-:W-:-:S05]  /*02b0*/  FADD R8, R5, 1 ;  /* 0x3f80000005087421 */ /* 0x001fca0000000000 */
[----:B------:R-:W-:Y:S01]  /*02c0*/  FSETP.GT.AND P1, PT, R8, 8.50705917302346158658e+37, PT ;  /* 0x7e8000000800780b */ /* 0x000fe20003f24000 */
[----:B------:R-:W-:-:S12]  /*02d0*/  IMAD.MOV.U32 R5, RZ, RZ, 0x3e800000 ;  /* 0x3e800000ff057424 */ /* 0x000fd800078e00ff */
[----:B------:R-:W-:-:S06]  /*02e0*/  @P1 FMUL R8, R8, 0.25 ;  /* 0x3e80000008081820 */ /* 0x000fcc0000400000 */
[----:B------:R-:W0:Y:S01]  /*02f0*/  MUFU.RCP R8, R8 ;  /* 0x0000000800087308 */ /* 0x000e220000001000 */
[----:B------:R-:W-:Y:S01]  /*0300*/  FSEL R5, R5, 1, P1 ;  /* 0x3f80000005057808 */ /* 0x000fe20000800000 */
[----:B---3--:R-:W-:Y:S01]  /*0310*/  FADD R19, R19, R18 ;  /* 0x0000001213137221 */ /* 0x008fe20000000000 */
[----:B----4-:R-:W-:-:S03]  /*0320*/  FADD R12, R12, R13 ;  /* 0x0000000d0c0c7221 */ /* 0x010fc60000000000 */
[----:B0-----:R-:W-:-:S04]  /*0330*/  FMUL R5, R8, R5 ;  /* 0x0000000508057220 */ /* 0x001fc80000400000 */
[----:B------:R-:W-:-:S05]  /*0340*/  FFMA R5, R5, R19, R12 ;  /* 0x0000001305057223 */ /* 0x000fca000000000c */
[C---:B------:R-:W-:Y:S02]  /*0350*/  FSETP.GEU.AND P1, PT, R5.reuse, RZ, PT ;  /* 0x000000ff0500720b */ /* 0x040fe40003f2e000 */
[----:B------:R-:W-:Y:S02]  /*0360*/  IADD3 R4, P2, R0, UR6, RZ ;  /* 0x0000000600047c10 */ /* 0x000fe4000ff5e0ff */
[----:B------:R-:W-:Y:S01]  /*0370*/  FSEL R9, R5, RZ, P1 ;  /* 0x000000ff05097208 */ /* 0x000fe20000800000 */
[----:B------:R0:W-:Y:S01]  /*0380*/  @!P0 STG.E desc[UR4][R10.64], R19 ;  /* 0x000000130a008986 */ /* 0x0001e2000c101904 */
[----:B------:R-:W-:Y:S02]  /*0390*/  LEA.HI.X.SX32 R5, R0, UR7, 0x1, P2 ;  /* 0x0000000700057c11 */ /* 0x000fe400090f0eff */
[----:B------:R-:W-:Y:S01]  /*03a0*/  FSETP.GTU.AND P1, PT, R9, RZ, PT ;  /* 0x000000ff0900720b */ /* 0x000fe20003f2c000 */
[----:B------:R0:W-:Y:S04]  /*03b0*/  @!P0 STG.E desc[UR4][R2.64], R15 ;  /* 0x0000000f02008986 */ /* 0x0001e8000c101904 */
[----:B------:R0:W-:Y:S01]  /*03c0*/  @!P0 STG.E desc[UR4][R6.64], R9 ;  /* 0x0000000906008986 */ /* 0x0001e2000c101904 */
[----:B------:R-:W-:Y:S01]  /*03d0*/  SEL R13, RZ, 0x1, P1 ;  /* 0x00000001ff0d7807 */ /* 0x000fe20000800000 */
[----:B0-----:R-:W-:Y:S06]  /*03e0*/  @P0 EXIT ;  /* 0x000000000000094d */ /* 0x001fec0003800000 */
[----:B------:R-:W-:Y:S01]  /*03f0*/  STG.E.U8 desc[UR4][R4.64], R13 ;  /* 0x0000000d04007986 */ /* 0x000fe2000c101104 */
[----:B------:R-:W-:Y:S05]  /*0400*/  EXIT ;  /* 0x000000000000794d */ /* 0x000fea0003800000 */
.L_x_0:
[----:B------:R-:W-:-:S00]  /*0410*/  BRA `(.L_x_0) ;  /* 0xfffffffc00fc7947 */ /* 0x000fc0000383ffff */
[----:B------:R-:W-:-:S00]  /*0420*/  NOP ;  /* 0x0000000000007918 */ /* 0x000fc00000000000 */
        /* <DEDUP_REMOVED lines=13> */
.L_x_1:


//--------------------- .nv.constant0.triton_poi_fused_add_convolution_mul_relu_sigmoid_threshold_backward_1 --------------------------
	.section	.nv.constant0.triton_poi_fused_add_convolution_mul_relu_sigmoid_threshold_backward_1,"a",@progbits
	.sectionflags	@""
	.align	4
.nv.constant0.triton_poi_fused_add_convolution_mul_relu_sigmoid_threshold_backward_1:
	.zero		588
